//
// Generated by NVIDIA NVVM Compiler
//
// Compiler Build ID: CL-36424714
// Cuda compilation tools, release 13.0, V13.0.88
// Based on NVVM 20.0.0
//

.version 9.0
.target sm_100
.address_size 64

	// .globl	_Z12add_to_indexPii

.visible .entry _Z12add_to_indexPii(
	.param .u64 .ptr .align 1 _Z12add_to_indexPii_param_0,
	.param .u32 _Z12add_to_indexPii_param_1
)
{
	.reg .pred 	%p<2>;
	.reg .b32 	%r<5>;
	.reg .b64 	%rd<5>;

	ld.param.u64 	%rd1, [_Z12add_to_indexPii_param_0];
	ld.param.u32 	%r2, [_Z12add_to_indexPii_param_1];
	mov.u32 	%r1, %tid.x;
	setp.ge.s32 	%p1, %r1, %r2;
	@%p1 bra 	$L__BB0_2;
	cvta.to.global.u64 	%rd2, %rd1;
	mul.wide.u32 	%rd3, %r1, 4;
	add.s64 	%rd4, %rd2, %rd3;
	ld.global.u32 	%r3, [%rd4];
	add.s32 	%r4, %r3, %r1;
	st.global.u32 	[%rd4], %r4;
$L__BB0_2:
	ret;

}
	// .globl	_Z12init_to_zeroPii
.visible .entry _Z12init_to_zeroPii(
	.param .u64 .ptr .align 1 _Z12init_to_zeroPii_param_0,
	.param .u32 _Z12init_to_zeroPii_param_1
)
{
	.reg .pred 	%p<2>;
	.reg .b32 	%r<3>;
	.reg .b64 	%rd<5>;

	ld.param.u64 	%rd1, [_Z12init_to_zeroPii_param_0];
	ld.param.u32 	%r2, [_Z12init_to_zeroPii_param_1];
	mov.u32 	%r1, %tid.x;
	setp.ge.s32 	%p1, %r1, %r2;
	@%p1 bra 	$L__BB1_2;
	cvta.to.global.u64 	%rd2, %rd1;
	mul.wide.u32 	%rd3, %r1, 4;
	add.s64 	%rd4, %rd2, %rd3;
	st.global.u32 	[%rd4], %r1;
$L__BB1_2:
	ret;

}


// ===== COMPILED SASS (sm_100) =====

	.target	sm_100

	.elftype	@"ET_EXEC"


//--------------------- .note.nv.tkinfo           --------------------------
	.section	.note.nv.tkinfo,"",@"SHT_NOTE"
	.sectionflags	@"SHF_NOTE_NV_TKINFO"
	.tkinfo
        /*0018*/ 	.word	0x00000002
        /*0030*/ 	.string	""
        /*0030*/ 	.string	"ptxas"
        /*0030*/ 	.string	"Cuda compilation tools, release 13.0, V13.0.88"
        /*0030*/ 	.string	"Build cuda_13.0.r13.0/compiler.36424714_0"
        /*0030*/ 	.string	"-arch sm_100 -m 64 "



//--------------------- .note.nv.cuinfo           --------------------------
	.section	.note.nv.cuinfo,"",@"SHT_NOTE"
	.sectionflags	@"SHF_NOTE_NV_CUINFO"
        /*0018*/ 	.short	0x0002
        /*001a*/ 	.short	0x0064
        /*001c*/ 	.short	0x0082
	.zero		2


//--------------------- .nv.info                  --------------------------
	.section	.nv.info,"",@"SHT_CUDA_INFO"
	.align	4


	//----- nvinfo : EIATTR_REGCOUNT
	.align		4
        /*0000*/ 	.byte	0x04, 0x2f
        /*0002*/ 	.short	(.L_1 - .L_0)
	.align		4
.L_0:
        /*0004*/ 	.word	index@(_Z12add_to_indexPii)
        /*0008*/ 	.word	0x00000008


	//----- nvinfo : EIATTR_FRAME_SIZE
	.align		4
.L_1:
        /*000c*/ 	.byte	0x04, 0x11
        /*000e*/ 	.short	(.L_3 - .L_2)
	.align		4
.L_2:
        /*0010*/ 	.word	index@(_Z12add_to_indexPii)
        /*0014*/ 	.word	0x00000000


	//----- nvinfo : EIATTR_REGCOUNT
	.align		4
.L_3:
        /*0018*/ 	.byte	0x04, 0x2f
        /*001a*/ 	.short	(.L_5 - .L_4)
	.align		4
.L_4:
        /*001c*/ 	.word	index@(_Z12init_to_zeroPii)
        /*0020*/ 	.word	0x00000008


	//----- nvinfo : EIATTR_FRAME_SIZE
	.align		4
.L_5:
        /*0024*/ 	.byte	0x04, 0x11
        /*0026*/ 	.short	(.L_7 - .L_6)
	.align		4
.L_6:
        /*0028*/ 	.word	index@(_Z12init_to_zeroPii)
        /*002c*/ 	.word	0x00000000


	//----- nvinfo : EIATTR_MIN_STACK_SIZE
	.align		4
.L_7:
        /*0030*/ 	.byte	0x04, 0x12
        /*0032*/ 	.short	(.L_9 - .L_8)
	.align		4
.L_8:
        /*0034*/ 	.word	index@(_Z12init_to_zeroPii)
        /*0038*/ 	.word	0x00000000


	//----- nvinfo : EIATTR_MIN_STACK_SIZE
	.align		4
.L_9:
        /*003c*/ 	.byte	0x04, 0x12
        /*003e*/ 	.short	(.L_11 - .L_10)
	.align		4
.L_10:
        /*0040*/ 	.word	index@(_Z12add_to_indexPii)
        /*0044*/ 	.word	0x00000000
.L_11:


//--------------------- .nv.compat                --------------------------
	.section	.nv.compat,"",@"SHT_CUDA_COMPAT_INFO"
	.align	4
        /*0000*/ 	.byte	0x02, 0x09, 0x00, 0x00, 0x02, 0x02, 0x01, 0x00, 0x02, 0x05, 0x05, 0x00, 0x03, 0x07, 0x01, 0x01
        /*0010*/ 	.byte	0x02, 0x03, 0x00, 0x00, 0x02, 0x06, 0x01, 0x00, 0x04, 0x0b, 0x08, 0x00, 0x09, 0x00, 0x00, 0x00
        /*0020*/ 	.byte	0x00, 0x00, 0x00, 0x00


//--------------------- .nv.info._Z12init_to_zeroPii --------------------------
	.section	.nv.info._Z12init_to_zeroPii,"",@"SHT_CUDA_INFO"
	.sectionflags	@""
	.align	4


	//----- nvinfo : EIATTR_CUDA_API_VERSION
	.align		4
        /*0000*/ 	.byte	0x04, 0x37
        /*0002*/ 	.short	(.L_13 - .L_12)
.L_12:
        /*0004*/ 	.word	0x00000082


	//----- nvinfo : EIATTR_KPARAM_INFO
	.align		4
.L_13:
        /*0008*/ 	.byte	0x04, 0x17
        /*000a*/ 	.short	(.L_15 - .L_14)
.L_14:
        /*000c*/ 	.word	0x00000000
        /*0010*/ 	.short	0x0001
        /*0012*/ 	.short	0x0008
        /*0014*/ 	.byte	0x00, 0xf0, 0x11, 0x00


	//----- nvinfo : EIATTR_KPARAM_INFO
	.align		4
.L_15:
        /*0018*/ 	.byte	0x04, 0x17
        /*001a*/ 	.short	(.L_17 - .L_16)
.L_16:
        /*001c*/ 	.word	0x00000000
        /*0020*/ 	.short	0x0000
        /*0022*/ 	.short	0x0000
        /*0024*/ 	.byte	0x00, 0xf5, 0x21, 0x00


	//----- nvinfo : EIATTR_SPARSE_MMA_MASK
	.align		4
.L_17:
        /*0028*/ 	.byte	0x03, 0x50
        /*002a*/ 	.short	0x0000


	//----- nvinfo : EIATTR_MAXREG_COUNT
	.align		4
        /*002c*/ 	.byte	0x03, 0x1b
        /*002e*/ 	.short	0x00ff


	//----- nvinfo : EIATTR_MERCURY_ISA_VERSION
	.align		4
        /*0030*/ 	.byte	0x03, 0x5f
        /*0032*/ 	.short	0x0101


	//----- nvinfo : EIATTR_VRC_CTA_INIT_COUNT
	.align		4
        /*0034*/ 	.byte	0x02, 0x4a
	.zero		1
	.zero		1


	//----- nvinfo : EIATTR_EXIT_INSTR_OFFSETS
	.align		4
        /*0038*/ 	.byte	0x04, 0x1c
        /*003a*/ 	.short	(.L_19 - .L_18)


	//   ....[0]....
.L_18:
        /*003c*/ 	.word	0x00000040


	//   ....[1]....
        /*0040*/ 	.word	0x00000090


	//----- nvinfo : EIATTR_CBANK_PARAM_SIZE
	.align		4
.L_19:
        /*0044*/ 	.byte	0x03, 0x19
        /*0046*/ 	.short	0x000c


	//----- nvinfo : EIATTR_PARAM_CBANK
	.align		4
        /*0048*/ 	.byte	0x04, 0x0a
        /*004a*/ 	.short	(.L_21 - .L_20)
	.align		4
.L_20:
        /*004c*/ 	.word	index@(.nv.constant0._Z12init_to_zeroPii)
        /*0050*/ 	.short	0x0380
        /*0052*/ 	.short	0x000c


	//----- nvinfo : EIATTR_SW_WAR
	.align		4
.L_21:
        /*0054*/ 	.byte	0x04, 0x36
        /*0056*/ 	.short	(.L_23 - .L_22)
.L_22:
        /*0058*/ 	.word	0x00000008
.L_23:


//--------------------- .nv.info._Z12add_to_indexPii --------------------------
	.section	.nv.info._Z12add_to_indexPii,"",@"SHT_CUDA_INFO"
	.sectionflags	@""
	.align	4


	//----- nvinfo : EIATTR_CUDA_API_VERSION
	.align		4
        /*0000*/ 	.byte	0x04, 0x37
        /*0002*/ 	.short	(.L_25 - .L_24)
.L_24:
        /*0004*/ 	.word	0x00000082


	//----- nvinfo : EIATTR_KPARAM_INFO
	.align		4
.L_25:
        /*0008*/ 	.byte	0x04, 0x17
        /*000a*/ 	.short	(.L_27 - .L_26)
.L_26:
        /*000c*/ 	.word	0x00000000
        /*0010*/ 	.short	0x0001
        /*0012*/ 	.short	0x0008
        /*0014*/ 	.byte	0x00, 0xf0, 0x11, 0x00


	//----- nvinfo : EIATTR_KPARAM_INFO
	.align		4
.L_27:
        /*0018*/ 	.byte	0x04, 0x17
        /*001a*/ 	.short	(.L_29 - .L_28)
.L_28:
        /*001c*/ 	.word	0x00000000
        /*0020*/ 	.short	0x0000
        /*0022*/ 	.short	0x0000
        /*0024*/ 	.byte	0x00, 0xf5, 0x21, 0x00


	//----- nvinfo : EIATTR_SPARSE_MMA_MASK
	.align		4
.L_29:
        /*0028*/ 	.byte	0x03, 0x50
        /*002a*/ 	.short	0x0000


	//----- nvinfo : EIATTR_MAXREG_COUNT
	.align		4
        /*002c*/ 	.byte	0x03, 0x1b
        /*002e*/ 	.short	0x00ff


	//----- nvinfo : EIATTR_MERCURY_ISA_VERSION
	.align		4
        /*0030*/ 	.byte	0x03, 0x5f
        /*0032*/ 	.short	0x0101


	//----- nvinfo : EIATTR_VRC_CTA_INIT_COUNT
	.align		4
        /*0034*/ 	.byte	0x02, 0x4a
	.zero		1
	.zero		1


	//----- nvinfo : EIATTR_EXIT_INSTR_OFFSETS
	.align		4
        /*0038*/ 	.byte	0x04, 0x1c
        /*003a*/ 	.short	(.L_31 - .L_30)


	//   ....[0]....
.L_30:
        /*003c*/ 	.word	0x00000040


	//   ....[1]....
        /*0040*/ 	.word	0x000000b0


	//----- nvinfo : EIATTR_CBANK_PARAM_SIZE
	.align		4
.L_31:
        /*0044*/ 	.byte	0x03, 0x19
        /*0046*/ 	.short	0x000c


	//----- nvinfo : EIATTR_PARAM_CBANK
	.align		4
        /*0048*/ 	.byte	0x04, 0x0a
        /*004a*/ 	.short	(.L_33 - .L_32)
	.align		4
.L_32:
        /*004c*/ 	.word	index@(.nv.constant0._Z12add_to_indexPii)
        /*0050*/ 	.short	0x0380
        /*0052*/ 	.short	0x000c


	//----- nvinfo : EIATTR_SW_WAR
	.align		4
.L_33:
        /*0054*/ 	.byte	0x04, 0x36
        /*0056*/ 	.short	(.L_35 - .L_34)
.L_34:
        /*0058*/ 	.word	0x00000008
.L_35:


//--------------------- .nv.callgraph             --------------------------
	.section	.nv.callgraph,"",@"SHT_CUDA_CALLGRAPH"
	.align	4
	.sectionentsize	8
	.align		4
        /*0000*/ 	.word	0x00000000
	.align		4
        /*0004*/ 	.word	0xffffffff
	.align		4
        /*0008*/ 	.word	0x00000000
	.align		4
        /*000c*/ 	.word	0xfffffffe
	.align		4
        /*0010*/ 	.word	0x00000000
	.align		4
        /*0014*/ 	.word	0xfffffffd
	.align		4
        /*0018*/ 	.word	0x00000000
	.align		4
        /*001c*/ 	.word	0xfffffffc


//--------------------- .text._Z12init_to_zeroPii --------------------------
	.section	.text._Z12init_to_zeroPii,"ax",@progbits
	.align	128
        .global         _Z12init_to_zeroPii
        .type           _Z12init_to_zeroPii,@function
        .size           _Z12init_to_zeroPii,(.L_x_2 - _Z12init_to_zeroPii)
        .other          _Z12init_to_zeroPii,@"STO_CUDA_ENTRY STV_DEFAULT"
_Z12init_to_zeroPii:
.text._Z12init_to_zeroPii:
[----:B------:R-:W-:Y:S01]  /*0000*/  LDC R1, c[0x0][0x37c] ;  /* 0x0000df00ff017b82 */ /* 0x000fe20000000800 */
[----:B------:R-:W0:Y:S01]  /*0010*/  S2R R5, SR_TID.X ;  /* 0x0000000000057919 */ /* 0x000e220000002100 */
[----:B------:R-:W0:Y:S02]  /*0020*/  LDCU UR4, c[0x0][0x388] ;  /* 0x00007100ff0477ac */ /* 0x000e240008000800 */
[----:B0-----:R-:W-:-:S13]  /*0030*/  ISETP.GE.AND P0, PT, R5, UR4, PT ;  /* 0x0000000405007c0c */ /* 0x001fda000bf06270 */
[----:B------:R-:W-:Y:S05]  /*0040*/  @P0 EXIT ;  /* 0x000000000000094d */ /* 0x000fea0003800000 */
[----:B------:R-:W0:Y:S01]  /*0050*/  LDC.64 R2, c[0x0][0x380] ;  /* 0x0000e000ff027b82 */ /* 0x000e220000000a00 */
[----:B------:R-:W1:Y:S01]  /*0060*/  LDCU.64 UR4, c[0x0][0x358] ;  /* 0x00006b00ff0477ac */ /* 0x000e620008000a00 */
[----:B0-----:R-:W-:-:S05]  /*0070*/  IMAD.WIDE.U32 R2, R5, 0x4, R2 ;  /* 0x0000000405027825 */ /* 0x001fca00078e0002 */
[----:B-1----:R-:W-:Y:S01]  /*0080*/  STG.E desc[UR4][R2.64], R5 ;  /* 0x0000000502007986 */ /* 0x002fe2000c101904 */
[----:B------:R-:W-:Y:S05]  /*0090*/  EXIT ;  /* 0x000000000000794d */ /* 0x000fea0003800000 */
.L_x_0:
[----:B------:R-:W-:-:S00]  /*00a0*/  BRA `(.L_x_0) ;  /* 0xfffffffc00fc7947 */ /* 0x000fc0000383ffff */
[----:B------:R-:W-:-:S00]  /*00b0*/  NOP ;  /* 0x0000000000007918 */ /* 0x000fc00000000000 */
        /* <DEDUP_REMOVED lines=12> */
.L_x_2:


//--------------------- .text._Z12add_to_indexPii --------------------------
	.section	.text._Z12add_to_indexPii,"ax",@progbits
	.align	128
        .global         _Z12add_to_indexPii
        .type           _Z12add_to_indexPii,@function
        .size           _Z12add_to_indexPii,(.L_x_3 - _Z12add_to_indexPii)
        .other          _Z12add_to_indexPii,@"STO_CUDA_ENTRY STV_DEFAULT"
_Z12add_to_indexPii:
.text._Z12add_to_indexPii:
        /* <DEDUP_REMOVED lines=8> */
[----:B-1----:R-:W2:Y:S02]  /*0080*/  LDG.E R0, desc[UR4][R2.64] ;  /* 0x0000000402007981 */ /* 0x002ea4000c1e1900 */
[----:B--2---:R-:W-:-:S05]  /*0090*/  IADD3 R5, PT, PT, R0, R5, RZ ;  /* 0x0000000500057210 */ /* 0x004fca0007ffe0ff */
[----:B------:R-:W-:Y:S01]  /*00a0*/  STG.E desc[UR4][R2.64], R5 ;  /* 0x0000000502007986 */ /* 0x000fe2000c101904 */
[----:B------:R-:W-:Y:S05]  /*00b0*/  EXIT ;  /* 0x000000000000794d */ /* 0x000fea0003800000 */
.L_x_1:
        /* <DEDUP_REMOVED lines=12> */
.L_x_3:


//--------------------- .nv.shared.reserved.0     --------------------------
	.section	.nv.shared.reserved.0,"aw",@nobits
	.weak		__nv_reservedSMEM_offset_0_alias
	.size		__nv_reservedSMEM_offset_0_alias, 0, 64
	.other		__nv_reservedSMEM_offset_0_alias,@"STO_CUDA_RESERVED_SHARED STV_DEFAULT"
__nv_reservedSMEM_offset_0_alias:
	.zero		0
	.zero		64


//--------------------- .nv.constant0._Z12init_to_zeroPii --------------------------
	.section	.nv.constant0._Z12init_to_zeroPii,"a",@progbits
	.sectionflags	@""
	.align	4
.nv.constant0._Z12init_to_zeroPii:
	.zero		908


//--------------------- .nv.constant0._Z12add_to_indexPii --------------------------
	.section	.nv.constant0._Z12add_to_indexPii,"a",@progbits
	.sectionflags	@""
	.align	4
.nv.constant0._Z12add_to_indexPii:
	.zero		908


//--------------------- SYMBOLS --------------------------

	.type		.nv.reservedSmem.offset0,@object
	.size		.nv.reservedSmem.offset0,0x4
